//
// Generated by NVIDIA NVVM Compiler
//
// Compiler Build ID: CL-36424714
// Cuda compilation tools, release 13.0, V13.0.88
// Based on NVVM 20.0.0
//

.version 9.0
.target sm_100
.address_size 64

	// .globl	_Z26F_cosine_similarity_kernelPfS_S_
.global .align 4 .b8 x1[256];
.global .align 4 .b8 x2[256];
.global .align 4 .b8 dot_prod[256];
.global .align 4 .b8 x1_sq[256];
.global .align 4 .b8 x2_sq[256];
.global .align 4 .b8 dot_sum[32];
.global .align 4 .b8 x1_norm_sq[32];
.global .align 4 .b8 x2_norm_sq[32];
.global .align 4 .b8 x1_norm[32];
.global .align 4 .b8 x2_norm[32];
.global .align 4 .b8 norm_prod[32];
.global .align 4 .b8 result[32];

.visible .entry _Z26F_cosine_similarity_kernelPfS_S_(
	.param .u64 .ptr .align 1 _Z26F_cosine_similarity_kernelPfS_S__param_0,
	.param .u64 .ptr .align 1 _Z26F_cosine_similarity_kernelPfS_S__param_1,
	.param .u64 .ptr .align 1 _Z26F_cosine_similarity_kernelPfS_S__param_2
)
{
	.reg .pred 	%p<14>;
	.reg .b32 	%r<12>;
	.reg .b32 	%f<63>;
	.reg .b64 	%rd<76>;

	ld.param.u64 	%rd1, [_Z26F_cosine_similarity_kernelPfS_S__param_0];
	ld.param.u64 	%rd2, [_Z26F_cosine_similarity_kernelPfS_S__param_1];
	ld.param.u64 	%rd3, [_Z26F_cosine_similarity_kernelPfS_S__param_2];
	mov.u32 	%r3, %tid.y;
	mov.u32 	%r4, %ctaid.y;
	mov.u32 	%r5, %ntid.y;
	mad.lo.s32 	%r1, %r4, %r5, %r3;
	mov.u32 	%r6, %tid.x;
	mov.u32 	%r7, %ctaid.x;
	mov.u32 	%r8, %ntid.x;
	mad.lo.s32 	%r2, %r7, %r8, %r6;
	setp.lt.u32 	%p3, %r1, 8;
	setp.lt.s32 	%p4, %r2, 8;
	and.pred  	%p1, %p3, %p4;
	not.pred 	%p5, %p1;
	@%p5 bra 	$L__BB0_2;
	cvta.to.global.u64 	%rd4, %rd1;
	cvta.to.global.u64 	%rd5, %rd2;
	shl.b32 	%r9, %r1, 3;
	add.s32 	%r10, %r9, %r2;
	mul.wide.s32 	%rd6, %r10, 4;
	add.s64 	%rd7, %rd4, %rd6;
	ld.global.f32 	%f1, [%rd7];
	mul.wide.u32 	%rd8, %r1, 32;
	mov.u64 	%rd9, x1;
	add.s64 	%rd10, %rd9, %rd8;
	mul.wide.s32 	%rd11, %r2, 4;
	add.s64 	%rd12, %rd10, %rd11;
	st.global.f32 	[%rd12], %f1;
	add.s64 	%rd13, %rd5, %rd6;
	ld.global.f32 	%f2, [%rd13];
	mov.u64 	%rd14, x2;
	add.s64 	%rd15, %rd14, %rd8;
	add.s64 	%rd16, %rd15, %rd11;
	st.global.f32 	[%rd16], %f2;
	mul.f32 	%f3, %f1, %f2;
	mov.u64 	%rd17, dot_prod;
	add.s64 	%rd18, %rd17, %rd8;
	add.s64 	%rd19, %rd18, %rd11;
	st.global.f32 	[%rd19], %f3;
$L__BB0_2:
	setp.lt.u32 	%p6, %r1, 8;
	setp.eq.s32 	%p7, %r2, 0;
	and.pred  	%p2, %p7, %p6;
	not.pred 	%p8, %p2;
	@%p8 bra 	$L__BB0_4;
	mul.wide.u32 	%rd20, %r1, 32;
	mov.u64 	%rd21, dot_prod;
	add.s64 	%rd22, %rd21, %rd20;
	ld.global.f32 	%f4, [%rd22];
	add.f32 	%f5, %f4, 0f00000000;
	ld.global.f32 	%f6, [%rd22+4];
	add.f32 	%f7, %f5, %f6;
	ld.global.f32 	%f8, [%rd22+8];
	add.f32 	%f9, %f7, %f8;
	ld.global.f32 	%f10, [%rd22+12];
	add.f32 	%f11, %f9, %f10;
	ld.global.f32 	%f12, [%rd22+16];
	add.f32 	%f13, %f11, %f12;
	ld.global.f32 	%f14, [%rd22+20];
	add.f32 	%f15, %f13, %f14;
	ld.global.f32 	%f16, [%rd22+24];
	add.f32 	%f17, %f15, %f16;
	ld.global.f32 	%f18, [%rd22+28];
	add.f32 	%f19, %f17, %f18;
	mul.wide.u32 	%rd23, %r1, 4;
	mov.u64 	%rd24, dot_sum;
	add.s64 	%rd25, %rd24, %rd23;
	st.global.f32 	[%rd25], %f19;
$L__BB0_4:
	@%p5 bra 	$L__BB0_6;
	mul.wide.u32 	%rd26, %r1, 32;
	mov.u64 	%rd27, x1;
	add.s64 	%rd28, %rd27, %rd26;
	mul.wide.s32 	%rd29, %r2, 4;
	add.s64 	%rd30, %rd28, %rd29;
	ld.global.f32 	%f20, [%rd30];
	mul.f32 	%f21, %f20, %f20;
	mov.u64 	%rd31, x1_sq;
	add.s64 	%rd32, %rd31, %rd26;
	add.s64 	%rd33, %rd32, %rd29;
	st.global.f32 	[%rd33], %f21;
	mov.u64 	%rd34, x2;
	add.s64 	%rd35, %rd34, %rd26;
	add.s64 	%rd36, %rd35, %rd29;
	ld.global.f32 	%f22, [%rd36];
	mul.f32 	%f23, %f22, %f22;
	mov.u64 	%rd37, x2_sq;
	add.s64 	%rd38, %rd37, %rd26;
	add.s64 	%rd39, %rd38, %rd29;
	st.global.f32 	[%rd39], %f23;
$L__BB0_6:
	@%p8 bra 	$L__BB0_8;
	mul.wide.u32 	%rd40, %r1, 32;
	mov.u64 	%rd41, x1_sq;
	add.s64 	%rd42, %rd41, %rd40;
	ld.global.f32 	%f24, [%rd42];
	add.f32 	%f25, %f24, 0f00000000;
	ld.global.f32 	%f26, [%rd42+4];
	add.f32 	%f27, %f25, %f26;
	ld.global.f32 	%f28, [%rd42+8];
	add.f32 	%f29, %f27, %f28;
	ld.global.f32 	%f30, [%rd42+12];
	add.f32 	%f31, %f29, %f30;
	ld.global.f32 	%f32, [%rd42+16];
	add.f32 	%f33, %f31, %f32;
	ld.global.f32 	%f34, [%rd42+20];
	add.f32 	%f35, %f33, %f34;
	ld.global.f32 	%f36, [%rd42+24];
	add.f32 	%f37, %f35, %f36;
	ld.global.f32 	%f38, [%rd42+28];
	add.f32 	%f39, %f37, %f38;
	mul.wide.u32 	%rd43, %r1, 4;
	mov.u64 	%rd44, x1_norm_sq;
	add.s64 	%rd45, %rd44, %rd43;
	st.global.f32 	[%rd45], %f39;
	mov.u64 	%rd46, x2_sq;
	add.s64 	%rd47, %rd46, %rd40;
	ld.global.f32 	%f40, [%rd47];
	add.f32 	%f41, %f40, 0f00000000;
	ld.global.f32 	%f42, [%rd47+4];
	add.f32 	%f43, %f41, %f42;
	ld.global.f32 	%f44, [%rd47+8];
	add.f32 	%f45, %f43, %f44;
	ld.global.f32 	%f46, [%rd47+12];
	add.f32 	%f47, %f45, %f46;
	ld.global.f32 	%f48, [%rd47+16];
	add.f32 	%f49, %f47, %f48;
	ld.global.f32 	%f50, [%rd47+20];
	add.f32 	%f51, %f49, %f50;
	ld.global.f32 	%f52, [%rd47+24];
	add.f32 	%f53, %f51, %f52;
	ld.global.f32 	%f54, [%rd47+28];
	add.f32 	%f55, %f53, %f54;
	mov.u64 	%rd48, x2_norm_sq;
	add.s64 	%rd49, %rd48, %rd43;
	st.global.f32 	[%rd49], %f55;
$L__BB0_8:
	setp.gt.u32 	%p11, %r1, 7;
	setp.gt.s32 	%p12, %r2, 0;
	or.pred  	%p13, %p11, %p12;
	@%p13 bra 	$L__BB0_10;
	mul.wide.u32 	%rd50, %r1, 4;
	mov.u64 	%rd51, x1_norm_sq;
	add.s64 	%rd52, %rd51, %rd50;
	mul.wide.s32 	%rd53, %r2, 4;
	add.s64 	%rd54, %rd52, %rd53;
	ld.global.f32 	%f56, [%rd54];
	sqrt.rn.f32 	%f57, %f56;
	mov.u64 	%rd55, x1_norm;
	add.s64 	%rd56, %rd55, %rd50;
	add.s64 	%rd57, %rd56, %rd53;
	st.global.f32 	[%rd57], %f57;
	mov.u64 	%rd58, x2_norm_sq;
	add.s64 	%rd59, %rd58, %rd50;
	add.s64 	%rd60, %rd59, %rd53;
	ld.global.f32 	%f58, [%rd60];
	sqrt.rn.f32 	%f59, %f58;
	mov.u64 	%rd61, x2_norm;
	add.s64 	%rd62, %rd61, %rd50;
	add.s64 	%rd63, %rd62, %rd53;
	st.global.f32 	[%rd63], %f59;
	mov.u64 	%rd64, norm_prod;
	add.s64 	%rd65, %rd64, %rd50;
	add.s64 	%rd66, %rd65, %rd53;
	fma.rn.f32 	%f60, %f59, %f57, 0f322BCC77;
	st.global.f32 	[%rd66], %f60;
	mov.u64 	%rd67, dot_sum;
	add.s64 	%rd68, %rd67, %rd50;
	add.s64 	%rd69, %rd68, %rd53;
	ld.global.f32 	%f61, [%rd69];
	div.rn.f32 	%f62, %f61, %f60;
	mov.u64 	%rd70, result;
	add.s64 	%rd71, %rd70, %rd50;
	add.s64 	%rd72, %rd71, %rd53;
	st.global.f32 	[%rd72], %f62;
	add.s32 	%r11, %r1, %r2;
	cvta.to.global.u64 	%rd73, %rd3;
	mul.wide.s32 	%rd74, %r11, 4;
	add.s64 	%rd75, %rd73, %rd74;
	st.global.f32 	[%rd75], %f62;
$L__BB0_10:
	ret;

}


// ===== COMPILED SASS (sm_100) =====

	.target	sm_100

	.elftype	@"ET_EXEC"


//--------------------- .note.nv.tkinfo           --------------------------
	.section	.note.nv.tkinfo,"",@"SHT_NOTE"
	.sectionflags	@"SHF_NOTE_NV_TKINFO"
	.tkinfo
        /*0018*/ 	.word	0x00000002
        /*0030*/ 	.string	""
        /*0030*/ 	.string	"ptxas"
        /*0030*/ 	.string	"Cuda compilation tools, release 13.0, V13.0.88"
        /*0030*/ 	.string	"Build cuda_13.0.r13.0/compiler.36424714_0"
        /*0030*/ 	.string	"-arch sm_100 -m 64 "



//--------------------- .note.nv.cuinfo           --------------------------
	.section	.note.nv.cuinfo,"",@"SHT_NOTE"
	.sectionflags	@"SHF_NOTE_NV_CUINFO"
        /*0018*/ 	.short	0x0002
        /*001a*/ 	.short	0x0064
        /*001c*/ 	.short	0x0082
	.zero		2


//--------------------- .nv.info                  --------------------------
	.section	.nv.info,"",@"SHT_CUDA_INFO"
	.align	4


	//----- nvinfo : EIATTR_REGCOUNT
	.align		4
        /*0000*/ 	.byte	0x04, 0x2f
        /*0002*/ 	.short	(.L_13 - .L_12)
	.align		4
.L_12:
        /*0004*/ 	.word	index@(_Z26F_cosine_similarity_kernelPfS_S_)
        /*0008*/ 	.word	0x0000001c


	//----- nvinfo : EIATTR_FRAME_SIZE
	.align		4
.L_13:
        /*000c*/ 	.byte	0x04, 0x11
        /*000e*/ 	.short	(.L_15 - .L_14)
	.align		4
.L_14:
        /*0010*/ 	.word	index@($__internal_1_$__cuda_sm3x_div_rn_noftz_f32_slowpath)
        /*0014*/ 	.word	0x00000000


	//----- nvinfo : EIATTR_FRAME_SIZE
	.align		4
.L_15:
        /*0018*/ 	.byte	0x04, 0x11
        /*001a*/ 	.short	(.L_17 - .L_16)
	.align		4
.L_16:
        /*001c*/ 	.word	index@($__internal_0_$__cuda_sm20_sqrt_rn_f32_slowpath)
        /*0020*/ 	.word	0x00000000


	//----- nvinfo : EIATTR_FRAME_SIZE
	.align		4
.L_17:
        /*0024*/ 	.byte	0x04, 0x11
        /*0026*/ 	.short	(.L_19 - .L_18)
	.align		4
.L_18:
        /*0028*/ 	.word	index@(_Z26F_cosine_similarity_kernelPfS_S_)
        /*002c*/ 	.word	0x00000000


	//----- nvinfo : EIATTR_MIN_STACK_SIZE
	.align		4
.L_19:
        /*0030*/ 	.byte	0x04, 0x12
        /*0032*/ 	.short	(.L_21 - .L_20)
	.align		4
.L_20:
        /*0034*/ 	.word	index@(_Z26F_cosine_similarity_kernelPfS_S_)
        /*0038*/ 	.word	0x00000000
.L_21:


//--------------------- .nv.compat                --------------------------
	.section	.nv.compat,"",@"SHT_CUDA_COMPAT_INFO"
	.align	4
        /*0000*/ 	.byte	0x02, 0x09, 0x00, 0x00, 0x02, 0x02, 0x01, 0x00, 0x02, 0x05, 0x05, 0x00, 0x03, 0x07, 0x01, 0x01
        /*0010*/ 	.byte	0x02, 0x03, 0x00, 0x00, 0x02, 0x06, 0x01, 0x00, 0x04, 0x0b, 0x08, 0x00, 0x01, 0x00, 0x00, 0x00
        /*0020*/ 	.byte	0x00, 0x00, 0x00, 0x00


//--------------------- .nv.info._Z26F_cosine_similarity_kernelPfS_S_ --------------------------
	.section	.nv.info._Z26F_cosine_similarity_kernelPfS_S_,"",@"SHT_CUDA_INFO"
	.sectionflags	@""
	.align	4


	//----- nvinfo : EIATTR_CUDA_API_VERSION
	.align		4
        /*0000*/ 	.byte	0x04, 0x37
        /*0002*/ 	.short	(.L_23 - .L_22)
.L_22:
        /*0004*/ 	.word	0x00000082


	//----- nvinfo : EIATTR_KPARAM_INFO
	.align		4
.L_23:
        /*0008*/ 	.byte	0x04, 0x17
        /*000a*/ 	.short	(.L_25 - .L_24)
.L_24:
        /*000c*/ 	.word	0x00000000
        /*0010*/ 	.short	0x0002
        /*0012*/ 	.short	0x0010
        /*0014*/ 	.byte	0x00, 0xf5, 0x21, 0x00


	//----- nvinfo : EIATTR_KPARAM_INFO
	.align		4
.L_25:
        /*0018*/ 	.byte	0x04, 0x17
        /*001a*/ 	.short	(.L_27 - .L_26)
.L_26:
        /*001c*/ 	.word	0x00000000
        /*0020*/ 	.short	0x0001
        /*0022*/ 	.short	0x0008
        /*0024*/ 	.byte	0x00, 0xf5, 0x21, 0x00


	//----- nvinfo : EIATTR_KPARAM_INFO
	.align		4
.L_27:
        /*0028*/ 	.byte	0x04, 0x17
        /*002a*/ 	.short	(.L_29 - .L_28)
.L_28:
        /*002c*/ 	.word	0x00000000
        /*0030*/ 	.short	0x0000
        /*0032*/ 	.short	0x0000
        /*0034*/ 	.byte	0x00, 0xf5, 0x21, 0x00


	//----- nvinfo : EIATTR_SPARSE_MMA_MASK
	.align		4
.L_29:
        /*0038*/ 	.byte	0x03, 0x50
        /*003a*/ 	.short	0x0000


	//----- nvinfo : EIATTR_MAXREG_COUNT
	.align		4
        /*003c*/ 	.byte	0x03, 0x1b
        /*003e*/ 	.short	0x00ff


	//----- nvinfo : EIATTR_MERCURY_ISA_VERSION
	.align		4
        /*0040*/ 	.byte	0x03, 0x5f
        /*0042*/ 	.short	0x0101


	//----- nvinfo : EIATTR_VRC_CTA_INIT_COUNT
	.align		4
        /*0044*/ 	.byte	0x02, 0x4a
	.zero		1
	.zero		1


	//----- nvinfo : EIATTR_EXIT_INSTR_OFFSETS
	.align		4
        /*0048*/ 	.byte	0x04, 0x1c
        /*004a*/ 	.short	(.L_31 - .L_30)


	//   ....[0]....
.L_30:
        /*004c*/ 	.word	0x00000810


	//   ....[1]....
        /*0050*/ 	.word	0x00000cb0


	//----- nvinfo : EIATTR_CRS_STACK_SIZE
	.align		4
.L_31:
        /*0054*/ 	.byte	0x04, 0x1e
        /*0056*/ 	.short	(.L_33 - .L_32)
.L_32:
        /*0058*/ 	.word	0x00000000


	//----- nvinfo : EIATTR_CBANK_PARAM_SIZE
	.align		4
.L_33:
        /*005c*/ 	.byte	0x03, 0x19
        /*005e*/ 	.short	0x0018


	//----- nvinfo : EIATTR_PARAM_CBANK
	.align		4
        /*0060*/ 	.byte	0x04, 0x0a
        /*0062*/ 	.short	(.L_35 - .L_34)
	.align		4
.L_34:
        /*0064*/ 	.word	index@(.nv.constant0._Z26F_cosine_similarity_kernelPfS_S_)
        /*0068*/ 	.short	0x0380
        /*006a*/ 	.short	0x0018


	//----- nvinfo : EIATTR_SW_WAR
	.align		4
.L_35:
        /*006c*/ 	.byte	0x04, 0x36
        /*006e*/ 	.short	(.L_37 - .L_36)
.L_36:
        /*0070*/ 	.word	0x00000008
.L_37:


//--------------------- .nv.callgraph             --------------------------
	.section	.nv.callgraph,"",@"SHT_CUDA_CALLGRAPH"
	.align	4
	.sectionentsize	8
	.align		4
        /*0000*/ 	.word	0x00000000
	.align		4
        /*0004*/ 	.word	0xffffffff
	.align		4
        /*0008*/ 	.word	0x00000000
	.align		4
        /*000c*/ 	.word	0xfffffffe
	.align		4
        /*0010*/ 	.word	0x00000000
	.align		4
        /*0014*/ 	.word	0xfffffffd
	.align		4
        /*0018*/ 	.word	0x00000000
	.align		4
        /*001c*/ 	.word	0xfffffffc


//--------------------- .nv.constant4             --------------------------
	.section	.nv.constant4,"a",@progbits
	.align	8
	.align		8
.nv.constant4:
        /*0000*/ 	.dword	x1
	.align		8
        /*0008*/ 	.dword	x2
	.align		8
        /*0010*/ 	.dword	dot_prod
	.align		8
        /*0018*/ 	.dword	x1_sq
	.align		8
        /*0020*/ 	.dword	x2_sq
	.align		8
        /*0028*/ 	.dword	dot_sum
	.align		8
        /*0030*/ 	.dword	x1_norm_sq
	.align		8
        /*0038*/ 	.dword	x2_norm_sq
	.align		8
        /*0040*/ 	.dword	x1_norm
	.align		8
        /*0048*/ 	.dword	x2_norm
	.align		8
        /*0050*/ 	.dword	norm_prod
	.align		8
        /*0058*/ 	.dword	result


//--------------------- .text._Z26F_cosine_similarity_kernelPfS_S_ --------------------------
	.section	.text._Z26F_cosine_similarity_kernelPfS_S_,"ax",@progbits
	.align	128
        .global         _Z26F_cosine_similarity_kernelPfS_S_
        .type           _Z26F_cosine_similarity_kernelPfS_S_,@function
        .size           _Z26F_cosine_similarity_kernelPfS_S_,(.L_x_30 - _Z26F_cosine_similarity_kernelPfS_S_)
        .other          _Z26F_cosine_similarity_kernelPfS_S_,@"STO_CUDA_ENTRY STV_DEFAULT"
_Z26F_cosine_similarity_kernelPfS_S_:
.text._Z26F_cosine_similarity_kernelPfS_S_:
[----:B------:R-:W-:Y:S01]  /*0000*/  LDC R1, c[0x0][0x37c] ;  /* 0x0000df00ff017b82 */ /* 0x000fe20000000800 */
[----:B------:R-:W0:Y:S07]  /*0010*/  S2R R5, SR_TID.X ;  /* 0x0000000000057919 */ /* 0x000e2e0000002100 */
[----:B------:R-:W1:Y:S01]  /*0020*/  LDC R3, c[0x0][0x364] ;  /* 0x0000d900ff037b82 */ /* 0x000e620000000800 */
[----:B------:R-:W-:Y:S01]  /*0030*/  BSSY.RECONVERGENT B0, `(.L_x_0) ;  /* 0x0000023000007945 */ /* 0x000fe20003800200 */
[----:B------:R-:W1:Y:S06]  /*0040*/  S2R R2, SR_TID.Y ;  /* 0x0000000000027919 */ /* 0x000e6c0000002200 */
[----:B------:R-:W0:Y:S08]  /*0050*/  S2UR UR5, SR_CTAID.X ;  /* 0x00000000000579c3 */ /* 0x000e300000002500 */
[----:B------:R-:W0:Y:S08]  /*0060*/  LDC R0, c[0x0][0x360] ;  /* 0x0000d800ff007b82 */ /* 0x000e300000000800 */
[----:B------:R-:W1:Y:S01]  /*0070*/  S2UR UR4, SR_CTAID.Y ;  /* 0x00000000000479c3 */ /* 0x000e620000002600 */
[----:B0-----:R-:W-:-:S05]  /*0080*/  IMAD R5, R0, UR5, R5 ;  /* 0x0000000500057c24 */ /* 0x001fca000f8e0205 */
[C---:B------:R-:W-:Y:S02]  /*0090*/  ISETP.GE.AND P2, PT, R5.reuse, 0x8, PT ;  /* 0x000000080500780c */ /* 0x040fe40003f46270 */
[----:B------:R-:W-:Y:S01]  /*00a0*/  ISETP.GT.AND P1, PT, R5, RZ, PT ;  /* 0x000000ff0500720c */ /* 0x000fe20003f24270 */
[----:B-1----:R-:W-:Y:S01]  /*00b0*/  IMAD R2, R3, UR4, R2 ;  /* 0x0000000403027c24 */ /* 0x002fe2000f8e0202 */
[----:B------:R-:W0:Y:S04]  /*00c0*/  LDCU.64 UR4, c[0x0][0x358] ;  /* 0x00006b00ff0477ac */ /* 0x000e280008000a00 */
[C---:B------:R-:W-:Y:S02]  /*00d0*/  ISETP.LT.U32.AND P2, PT, R2.reuse, 0x8, !P2 ;  /* 0x000000080200780c */ /* 0x040fe40005741070 */
[----:B------:R-:W-:-:S02]  /*00e0*/  ISETP.GE.U32.AND P0, PT, R2, 0x8, PT ;  /* 0x000000080200780c */ /* 0x000fc40003f06070 */
[----:B------:R-:W-:Y:S02]  /*00f0*/  ISETP.GT.U32.OR P1, PT, R2, 0x7, P1 ;  /* 0x000000070200780c */ /* 0x000fe40000f24470 */
[----:B------:R-:W-:-:S07]  /*0100*/  ISETP.EQ.AND P0, PT, R5, RZ, !P0 ;  /* 0x000000ff0500720c */ /* 0x000fce0004702270 */
[----:B------:R-:W-:Y:S06]  /*0110*/  @!P2 BRA `(.L_x_1) ;  /* 0x000000000050a947 */ /* 0x000fec0003800000 */
[----:B------:R-:W1:Y:S01]  /*0120*/  LDC.64 R6, c[0x0][0x380] ;  /* 0x0000e000ff067b82 */ /* 0x000e620000000a00 */
[----:B------:R-:W-:-:S07]  /*0130*/  LEA R3, R2, R5, 0x3 ;  /* 0x0000000502037211 */ /* 0x000fce00078e18ff */
[----:B------:R-:W2:Y:S08]  /*0140*/  LDC.64 R8, c[0x4][RZ] ;  /* 0x01000000ff087b82 */ /* 0x000eb00000000a00 */
[----:B------:R-:W3:Y:S01]  /*0150*/  LDC.64 R10, c[0x0][0x388] ;  /* 0x0000e200ff0a7b82 */ /* 0x000ee20000000a00 */
[----:B-1----:R-:W-:-:S07]  /*0160*/  IMAD.WIDE R6, R3, 0x4, R6 ;  /* 0x0000000403067825 */ /* 0x002fce00078e0206 */
[----:B------:R-:W1:Y:S01]  /*0170*/  LDC.64 R12, c[0x4][0x8] ;  /* 0x01000200ff0c7b82 */ /* 0x000e620000000a00 */
[----:B0-----:R-:W4:Y:S01]  /*0180*/  LDG.E R17, desc[UR4][R6.64] ;  /* 0x0000000406117981 */ /* 0x001f22000c1e1900 */
[----:B--2---:R-:W-:-:S06]  /*0190*/  IMAD.WIDE.U32 R8, R2, 0x20, R8 ;  /* 0x0000002002087825 */ /* 0x004fcc00078e0008 */
[----:B------:R-:W0:Y:S01]  /*01a0*/  LDC.64 R14, c[0x4][0x10] ;  /* 0x01000400ff0e7b82 */ /* 0x000e220000000a00 */
[----:B------:R-:W-:-:S04]  /*01b0*/  IMAD.WIDE R8, R5, 0x4, R8 ;  /* 0x0000000405087825 */ /* 0x000fc800078e0208 */
[----:B---3--:R-:W-:Y:S01]  /*01c0*/  IMAD.WIDE R10, R3, 0x4, R10 ;  /* 0x00000004030a7825 */ /* 0x008fe200078e020a */
[----:B----4-:R2:W-:Y:S05]  /*01d0*/  STG.E desc[UR4][R8.64], R17 ;  /* 0x0000001108007986 */ /* 0x0105ea000c101904 */
[----:B------:R-:W3:Y:S01]  /*01e0*/  LDG.E R10, desc[UR4][R10.64] ;  /* 0x000000040a0a7981 */ /* 0x000ee2000c1e1900 */
[----:B-1----:R-:W-:-:S04]  /*01f0*/  IMAD.WIDE.U32 R12, R2, 0x20, R12 ;  /* 0x00000020020c7825 */ /* 0x002fc800078e000c */
[----:B0-----:R-:W-:-:S04]  /*0200*/  IMAD.WIDE.U32 R6, R2, 0x20, R14 ;  /* 0x0000002002067825 */ /* 0x001fc800078e000e */
[----:B------:R-:W-:-:S04]  /*0210*/  IMAD.WIDE R12, R5, 0x4, R12 ;  /* 0x00000004050c7825 */ /* 0x000fc800078e020c */
[----:B------:R-:W-:-:S04]  /*0220*/  IMAD.WIDE R6, R5, 0x4, R6 ;  /* 0x0000000405067825 */ /* 0x000fc800078e0206 */
[----:B---3--:R-:W-:Y:S01]  /*0230*/  FMUL R3, R17, R10 ;  /* 0x0000000a11037220 */ /* 0x008fe20000400000 */
[----:B------:R2:W-:Y:S04]  /*0240*/  STG.E desc[UR4][R12.64], R10 ;  /* 0x0000000a0c007986 */ /* 0x0005e8000c101904 */
[----:B------:R2:W-:Y:S02]  /*0250*/  STG.E desc[UR4][R6.64], R3 ;  /* 0x0000000306007986 */ /* 0x0005e4000c101904 */
.L_x_1:
[----:B0-----:R-:W-:Y:S05]  /*0260*/  BSYNC.RECONVERGENT B0 ;  /* 0x0000000000007941 */ /* 0x001fea0003800200 */
.L_x_0:
[----:B------:R-:W-:Y:S04]  /*0270*/  BSSY.RECONVERGENT B0, `(.L_x_2) ;  /* 0x0000017000007945 */ /* 0x000fe80003800200 */
[----:B------:R-:W-:Y:S05]  /*0280*/  @!P0 BRA `(.L_x_3) ;  /* 0x0000000000548947 */ /* 0x000fea0003800000 */
[----:B--2---:R-:W0:Y:S02]  /*0290*/  LDC.64 R6, c[0x4][0x10] ;  /* 0x01000400ff067b82 */ /* 0x004e240000000a00 */
[----:B0-----:R-:W-:-:S06]  /*02a0*/  IMAD.WIDE.U32 R8, R2, 0x20, R6 ;  /* 0x0000002002087825 */ /* 0x001fcc00078e0006 */
[----:B------:R-:W0:Y:S01]  /*02b0*/  LDC.64 R6, c[0x4][0x28] ;  /* 0x01000a00ff067b82 */ /* 0x000e220000000a00 */
[----:B------:R-:W2:Y:S04]  /*02c0*/  LDG.E R0, desc[UR4][R8.64] ;  /* 0x0000000408007981 */ /* 0x000ea8000c1e1900 */
[----:B------:R-:W3:Y:S04]  /*02d0*/  LDG.E R3, desc[UR4][R8.64+0x4] ;  /* 0x0000040408037981 */ /* 0x000ee8000c1e1900 */
[----:B------:R-:W4:Y:S04]  /*02e0*/  LDG.E R11, desc[UR4][R8.64+0x8] ;  /* 0x00000804080b7981 */ /* 0x000f28000c1e1900 */
[----:B------:R-:W5:Y:S04]  /*02f0*/  LDG.E R13, desc[UR4][R8.64+0xc] ;  /* 0x00000c04080d7981 */ /* 0x000f68000c1e1900 */
[----:B------:R-:W5:Y:S04]  /*0300*/  LDG.E R15, desc[UR4][R8.64+0x10] ;  /* 0x00001004080f7981 */ /* 0x000f68000c1e1900 */
[----:B------:R-:W5:Y:S04]  /*0310*/  LDG.E R17, desc[UR4][R8.64+0x14] ;  /* 0x0000140408117981 */ /* 0x000f68000c1e1900 */
[----:B------:R-:W5:Y:S04]  /*0320*/  LDG.E R19, desc[UR4][R8.64+0x18] ;  /* 0x0000180408137981 */ /* 0x000f68000c1e1900 */
[----:B------:R-:W5:Y:S01]  /*0330*/  LDG.E R21, desc[UR4][R8.64+0x1c] ;  /* 0x00001c0408157981 */ /* 0x000f62000c1e1900 */
[----:B0-----:R-:W-:-:S04]  /*0340*/  IMAD.WIDE.U32 R6, R2, 0x4, R6 ;  /* 0x0000000402067825 */ /* 0x001fc800078e0006 */
[----:B--2---:R-:W-:-:S04]  /*0350*/  FADD R0, RZ, R0 ;  /* 0x00000000ff007221 */ /* 0x004fc80000000000 */
[----:B---3--:R-:W-:-:S04]  /*0360*/  FADD R0, R0, R3 ;  /* 0x0000000300007221 */ /* 0x008fc80000000000 */
[----:B----4-:R-:W-:-:S04]  /*0370*/  FADD R0, R0, R11 ;  /* 0x0000000b00007221 */ /* 0x010fc80000000000 */
[----:B-----5:R-:W-:-:S04]  /*0380*/  FADD R0, R0, R13 ;  /* 0x0000000d00007221 */ /* 0x020fc80000000000 */
[----:B------:R-:W-:-:S04]  /*0390*/  FADD R0, R0, R15 ;  /* 0x0000000f00007221 */ /* 0x000fc80000000000 */
[----:B------:R-:W-:-:S04]  /*03a0*/  FADD R0, R0, R17 ;  /* 0x0000001100007221 */ /* 0x000fc80000000000 */
[----:B------:R-:W-:-:S04]  /*03b0*/  FADD R0, R0, R19 ;  /* 0x0000001300007221 */ /* 0x000fc80000000000 */
[----:B------:R-:W-:-:S05]  /*03c0*/  FADD R21, R0, R21 ;  /* 0x0000001500157221 */ /* 0x000fca0000000000 */
[----:B------:R0:W-:Y:S02]  /*03d0*/  STG.E desc[UR4][R6.64], R21 ;  /* 0x0000001506007986 */ /* 0x0001e4000c101904 */
.L_x_3:
[----:B------:R-:W-:Y:S05]  /*03e0*/  BSYNC.RECONVERGENT B0 ;  /* 0x0000000000007941 */ /* 0x000fea0003800200 */
.L_x_2:
[----:B------:R-:W-:Y:S04]  /*03f0*/  BSSY.RECONVERGENT B0, `(.L_x_4) ;  /* 0x0000014000007945 */ /* 0x000fe80003800200 */
[----:B------:R-:W-:Y:S05]  /*0400*/  @!P2 BRA `(.L_x_5) ;  /* 0x000000000048a947 */ /* 0x000fea0003800000 */
[----:B0-2---:R-:W0:Y:S08]  /*0410*/  LDC.64 R6, c[0x4][RZ] ;  /* 0x01000000ff067b82 */ /* 0x005e300000000a00 */
[----:B------:R-:W1:Y:S01]  /*0420*/  LDC.64 R8, c[0x4][0x8] ;  /* 0x01000200ff087b82 */ /* 0x000e620000000a00 */
[----:B0-----:R-:W-:-:S04]  /*0430*/  IMAD.WIDE.U32 R6, R2, 0x20, R6 ;  /* 0x0000002002067825 */ /* 0x001fc800078e0006 */
[----:B------:R-:W-:-:S03]  /*0440*/  IMAD.WIDE R10, R5, 0x4, R6 ;  /* 0x00000004050a7825 */ /* 0x000fc600078e0206 */
[----:B------:R-:W0:Y:S03]  /*0450*/  LDC.64 R6, c[0x4][0x18] ;  /* 0x01000600ff067b82 */ /* 0x000e260000000a00 */
[----:B------:R-:W2:Y:S01]  /*0460*/  LDG.E R10, desc[UR4][R10.64] ;  /* 0x000000040a0a7981 */ /* 0x000ea2000c1e1900 */
[----:B-1----:R-:W-:-:S04]  /*0470*/  IMAD.WIDE.U32 R8, R2, 0x20, R8 ;  /* 0x0000002002087825 */ /* 0x002fc800078e0008 */
[----:B------:R-:W-:Y:S02]  /*0480*/  IMAD.WIDE R12, R5, 0x4, R8 ;  /* 0x00000004050c7825 */ /* 0x000fe400078e0208 */
[----:B------:R-:W1:Y:S02]  /*0490*/  LDC.64 R8, c[0x4][0x20] ;  /* 0x01000800ff087b82 */ /* 0x000e640000000a00 */
[----:B0-----:R-:W-:-:S04]  /*04a0*/  IMAD.WIDE.U32 R6, R2, 0x20, R6 ;  /* 0x0000002002067825 */ /* 0x001fc800078e0006 */
[----:B------:R-:W-:-:S04]  /*04b0*/  IMAD.WIDE R6, R5, 0x4, R6 ;  /* 0x0000000405067825 */ /* 0x000fc800078e0206 */
[----:B--2---:R-:W-:-:S05]  /*04c0*/  FMUL R3, R10, R10 ;  /* 0x0000000a0a037220 */ /* 0x004fca0000400000 */
[----:B------:R3:W-:Y:S04]  /*04d0*/  STG.E desc[UR4][R6.64], R3 ;  /* 0x0000000306007986 */ /* 0x0007e8000c101904 */
[----:B------:R-:W2:Y:S01]  /*04e0*/  LDG.E R12, desc[UR4][R12.64] ;  /* 0x000000040c0c7981 */ /* 0x000ea2000c1e1900 */
[----:B-1----:R-:W-:-:S04]  /*04f0*/  IMAD.WIDE.U32 R8, R2, 0x20, R8 ;  /* 0x0000002002087825 */ /* 0x002fc800078e0008 */
[----:B------:R-:W-:-:S04]  /*0500*/  IMAD.WIDE R8, R5, 0x4, R8 ;  /* 0x0000000405087825 */ /* 0x000fc800078e0208 */
[----:B--2---:R-:W-:-:S05]  /*0510*/  FMUL R11, R12, R12 ;  /* 0x0000000c0c0b7220 */ /* 0x004fca0000400000 */
[----:B------:R3:W-:Y:S02]  /*0520*/  STG.E desc[UR4][R8.64], R11 ;  /* 0x0000000b08007986 */ /* 0x0007e4000c101904 */
.L_x_5:
[----:B------:R-:W-:Y:S05]  /*0530*/  BSYNC.RECONVERGENT B0 ;  /* 0x0000000000007941 */ /* 0x000fea0003800200 */
.L_x_4:
[----:B------:R-:W-:Y:S04]  /*0540*/  BSSY.RECONVERGENT B0, `(.L_x_6) ;  /* 0x000002c000007945 */ /* 0x000fe80003800200 */
[----:B------:R-:W-:Y:S05]  /*0550*/  @!P0 BRA `(.L_x_7) ;  /* 0x0000000000a88947 */ /* 0x000fea0003800000 */
[----:B0-23--:R-:W0:Y:S08]  /*0560*/  LDC.64 R6, c[0x4][0x18] ;  /* 0x01000600ff067b82 */ /* 0x00de300000000a00 */
[----:B------:R-:W1:Y:S01]  /*0570*/  LDC.64 R8, c[0x4][0x20] ;  /* 0x01000800ff087b82 */ /* 0x000e620000000a00 */
[----:B0-----:R-:W-:-:S07]  /*0580*/  IMAD.WIDE.U32 R12, R2, 0x20, R6 ;  /* 0x00000020020c7825 */ /* 0x001fce00078e0006 */
        /* <DEDUP_REMOVED lines=9> */
[----:B-1----:R-:W-:-:S04]  /*0620*/  IMAD.WIDE.U32 R8, R2, 0x20, R8 ;  /* 0x0000002002087825 */ /* 0x002fc800078e0008 */
[----:B--2---:R-:W-:-:S04]  /*0630*/  FADD R0, RZ, R0 ;  /* 0x00000000ff007221 */ /* 0x004fc80000000000 */
[----:B---3--:R-:W-:-:S04]  /*0640*/  FADD R0, R0, R3 ;  /* 0x0000000300007221 */ /* 0x008fc80000000000 */
[----:B----4-:R-:W-:Y:S01]  /*0650*/  FADD R0, R0, R11 ;  /* 0x0000000b00007221 */ /* 0x010fe20000000000 */
[----:B0-----:R-:W-:Y:S02]  /*0660*/  IMAD.WIDE.U32 R10, R2, 0x4, R6 ;  /* 0x00000004020a7825 */ /* 0x001fe400078e0006 */
[----:B------:R-:W0:Y:S02]  /*0670*/  LDC.64 R6, c[0x4][0x38] ;  /* 0x01000e00ff067b82 */ /* 0x000e240000000a00 */
[----:B-----5:R-:W-:-:S04]  /*0680*/  FADD R0, R0, R15 ;  /* 0x0000000f00007221 */ /* 0x020fc80000000000 */
[----:B------:R-:W-:-:S04]  /*0690*/  FADD R0, R0, R17 ;  /* 0x0000001100007221 */ /* 0x000fc80000000000 */
[----:B------:R-:W-:-:S04]  /*06a0*/  FADD R0, R0, R19 ;  /* 0x0000001300007221 */ /* 0x000fc80000000000 */
[----:B------:R-:W-:-:S04]  /*06b0*/  FADD R0, R0, R21 ;  /* 0x0000001500007221 */ /* 0x000fc80000000000 */
[----:B------:R-:W-:-:S05]  /*06c0*/  FADD R23, R0, R23 ;  /* 0x0000001700177221 */ /* 0x000fca0000000000 */
[----:B------:R1:W-:Y:S04]  /*06d0*/  STG.E desc[UR4][R10.64], R23 ;  /* 0x000000170a007986 */ /* 0x0003e8000c101904 */
        /* <DEDUP_REMOVED lines=18> */
.L_x_7:
[----:B------:R-:W-:Y:S05]  /*0800*/  BSYNC.RECONVERGENT B0 ;  /* 0x0000000000007941 */ /* 0x000fea0003800200 */
.L_x_6:
[----:B------:R-:W-:Y:S05]  /*0810*/  @P1 EXIT ;  /* 0x000000000000194d */ /* 0x000fea0003800000 */
[----:B0123--:R-:W0:Y:S02]  /*0820*/  LDC.64 R6, c[0x4][0x30] ;  /* 0x01000c00ff067b82 */ /* 0x00fe240000000a00 */
[----:B0-----:R-:W-:-:S04]  /*0830*/  IMAD.WIDE.U32 R6, R2, 0x4, R6 ;  /* 0x0000000402067825 */ /* 0x001fc800078e0006 */
[----:B------:R-:W-:-:S05]  /*0840*/  IMAD.WIDE R6, R5, 0x4, R6 ;  /* 0x0000000405067825 */ /* 0x000fca00078e0206 */
[----:B------:R-:W2:Y:S01]  /*0850*/  LDG.E R0, desc[UR4][R6.64] ;  /* 0x0000000406007981 */ /* 0x000ea2000c1e1900 */
[----:B------:R-:W-:Y:S01]  /*0860*/  BSSY.RECONVERGENT B0, `(.L_x_8) ;  /* 0x000000d000007945 */ /* 0x000fe20003800200 */
[----:B--2---:R-:W-:Y:S01]  /*0870*/  IADD3 R4, PT, PT, R0, -0xd000000, RZ ;  /* 0xf300000000047810 */ /* 0x004fe20007ffe0ff */
[----:B------:R0:W1:Y:S03]  /*0880*/  MUFU.RSQ R3, R0 ;  /* 0x0000000000037308 */ /* 0x0000660000001400 */
[----:B------:R-:W-:-:S13]  /*0890*/  ISETP.GT.U32.AND P0, PT, R4, 0x727fffff, PT ;  /* 0x727fffff0400780c */ /* 0x000fda0003f04070 */
[----:B0-----:R-:W-:Y:S05]  /*08a0*/  @!P0 BRA `(.L_x_9) ;  /* 0x0000000000108947 */ /* 0x001fea0003800000 */
[----:B------:R-:W-:-:S07]  /*08b0*/  MOV R10, 0x8d0 ;  /* 0x000008d0000a7802 */ /* 0x000fce0000000f00 */
[----:B-1----:R-:W-:Y:S05]  /*08c0*/  CALL.REL.NOINC `($__internal_0_$__cuda_sm20_sqrt_rn_f32_slowpath) ;  /* 0x0000000000fc7944 */ /* 0x002fea0003c00000 */
[----:B------:R-:W-:Y:S01]  /*08d0*/  MOV R3, R4 ;  /* 0x0000000400037202 */ /* 0x000fe20000000f00 */
[----:B------:R-:W-:Y:S06]  /*08e0*/  BRA `(.L_x_10) ;  /* 0x0000000000107947 */ /* 0x000fec0003800000 */
.L_x_9:
[----:B-1----:R-:W-:Y:S01]  /*08f0*/  FMUL.FTZ R7, R0, R3 ;  /* 0x0000000300077220 */ /* 0x002fe20000410000 */
[----:B------:R-:W-:-:S03]  /*0900*/  FMUL.FTZ R3, R3, 0.5 ;  /* 0x3f00000003037820 */ /* 0x000fc60000410000 */
[----:B------:R-:W-:-:S04]  /*0910*/  FFMA R0, -R7, R7, R0 ;  /* 0x0000000707007223 */ /* 0x000fc80000000100 */
[----:B------:R-:W-:-:S07]  /*0920*/  FFMA R3, R0, R3, R7 ;  /* 0x0000000300037223 */ /* 0x000fce0000000007 */
.L_x_10:
[----:B------:R-:W-:Y:S05]  /*0930*/  BSYNC.RECONVERGENT B0 ;  /* 0x0000000000007941 */ /* 0x000fea0003800200 */
.L_x_8:
[----:B------:R-:W0:Y:S08]  /*0940*/  LDC.64 R6, c[0x4][0x40] ;  /* 0x01001000ff067b82 */ /* 0x000e300000000a00 */
[----:B------:R-:W1:Y:S01]  /*0950*/  LDC.64 R8, c[0x4][0x38] ;  /* 0x01000e00ff087b82 */ /* 0x000e620000000a00 */
[----:B0-----:R-:W-:-:S04]  /*0960*/  IMAD.WIDE.U32 R6, R2, 0x4, R6 ;  /* 0x0000000402067825 */ /* 0x001fc800078e0006 */
[----:B------:R-:W-:-:S04]  /*0970*/  IMAD.WIDE R6, R5, 0x4, R6 ;  /* 0x0000000405067825 */ /* 0x000fc800078e0206 */
[----:B-1----:R-:W-:Y:S01]  /*0980*/  IMAD.WIDE.U32 R8, R2, 0x4, R8 ;  /* 0x0000000402087825 */ /* 0x002fe200078e0008 */
[----:B------:R0:W-:Y:S03]  /*0990*/  STG.E desc[UR4][R6.64], R3 ;  /* 0x0000000306007986 */ /* 0x0001e6000c101904 */
        /* <DEDUP_REMOVED lines=9> */
[----:B------:R-:W-:Y:S05]  /*0a30*/  BRA `(.L_x_13) ;  /* 0x0000000000107947 */ /* 0x000fea0003800000 */
.L_x_12:
[----:B-1----:R-:W-:Y:S01]  /*0a40*/  FMUL.FTZ R7, R0, R11 ;  /* 0x0000000b00077220 */ /* 0x002fe20000410000 */
[----:B------:R-:W-:-:S03]  /*0a50*/  FMUL.FTZ R4, R11, 0.5 ;  /* 0x3f0000000b047820 */ /* 0x000fc60000410000 */
[----:B------:R-:W-:-:S04]  /*0a60*/  FFMA R0, -R7, R7, R0 ;  /* 0x0000000707007223 */ /* 0x000fc80000000100 */
[----:B------:R-:W-:-:S07]  /*0a70*/  FFMA R4, R0, R4, R7 ;  /* 0x0000000400047223 */ /* 0x000fce0000000007 */
.L_x_13:
[----:B------:R-:W-:Y:S05]  /*0a80*/  BSYNC.RECONVERGENT B0 ;  /* 0x0000000000007941 */ /* 0x000fea0003800200 */
.L_x_11:
[----:B------:R-:W0:Y:S01]  /*0a90*/  LDC.64 R6, c[0x4][0x48] ;  /* 0x01001200ff067b82 */ /* 0x000e220000000a00 */
[----:B------:R-:W-:-:S07]  /*0aa0*/  FFMA R3, R4, R3, 9.9999999392252902908e-09 ;  /* 0x322bcc7704037423 */ /* 0x000fce0000000003 */
[----:B------:R-:W1:Y:S08]  /*0ab0*/  LDC.64 R8, c[0x4][0x50] ;  /* 0x01001400ff087b82 */ /* 0x000e700000000a00 */
[----:B------:R-:W2:Y:S01]  /*0ac0*/  LDC.64 R10, c[0x4][0x28] ;  /* 0x01000a00ff0a7b82 */ /* 0x000ea20000000a00 */
[----:B0-----:R-:W-:-:S04]  /*0ad0*/  IMAD.WIDE.U32 R6, R2, 0x4, R6 ;  /* 0x0000000402067825 */ /* 0x001fc800078e0006 */
[----:B------:R-:W-:-:S04]  /*0ae0*/  IMAD.WIDE R6, R5, 0x4, R6 ;  /* 0x0000000405067825 */ /* 0x000fc800078e0206 */
[C---:B-1----:R-:W-:Y:S01]  /*0af0*/  IMAD.WIDE.U32 R8, R2.reuse, 0x4, R8 ;  /* 0x0000000402087825 */ /* 0x042fe200078e0008 */
[----:B------:R0:W-:Y:S03]  /*0b00*/  STG.E desc[UR4][R6.64], R4 ;  /* 0x0000000406007986 */ /* 0x0001e6000c101904 */
[----:B--2---:R-:W-:-:S04]  /*0b10*/  IMAD.WIDE.U32 R10, R2, 0x4, R10 ;  /* 0x00000004020a7825 */ /* 0x004fc800078e000a */
[----:B------:R-:W-:-:S04]  /*0b20*/  IMAD.WIDE R8, R5, 0x4, R8 ;  /* 0x0000000405087825 */ /* 0x000fc800078e0208 */
[----:B------:R-:W-:Y:S01]  /*0b30*/  IMAD.WIDE R10, R5, 0x4, R10 ;  /* 0x00000004050a7825 */ /* 0x000fe200078e020a */
[----:B------:R0:W-:Y:S04]  /*0b40*/  STG.E desc[UR4][R8.64], R3 ;  /* 0x0000000308007986 */ /* 0x0001e8000c101904 */
[----:B------:R-:W2:Y:S01]  /*0b50*/  LDG.E R0, desc[UR4][R10.64] ;  /* 0x000000040a007981 */ /* 0x000ea2000c1e1900 */
[----:B------:R-:W1:Y:S01]  /*0b60*/  MUFU.RCP R12, R3 ;  /* 0x00000003000c7308 */ /* 0x000e620000001000 */
[----:B------:R-:W-:Y:S01]  /*0b70*/  BSSY.RECONVERGENT B0, `(.L_x_14) ;  /* 0x000000b000007945 */ /* 0x000fe20003800200 */
[----:B-1----:R-:W-:-:S04]  /*0b80*/  FFMA R13, -R3, R12, 1 ;  /* 0x3f800000030d7423 */ /* 0x002fc8000000010c */
[----:B------:R-:W-:Y:S02]  /*0b90*/  FFMA R13, R12, R13, R12 ;  /* 0x0000000d0c0d7223 */ /* 0x000fe4000000000c */
[----:B--2---:R-:W1:Y:S02]  /*0ba0*/  FCHK P0, R0, R3 ;  /* 0x0000000300007302 */ /* 0x004e640000000000 */
[----:B------:R-:W-:-:S04]  /*0bb0*/  FFMA R12, R0, R13, RZ ;  /* 0x0000000d000c7223 */ /* 0x000fc800000000ff */
[----:B------:R-:W-:-:S04]  /*0bc0*/  FFMA R14, -R3, R12, R0 ;  /* 0x0000000c030e7223 */ /* 0x000fc80000000100 */
[----:B------:R-:W-:Y:S01]  /*0bd0*/  FFMA R13, R13, R14, R12 ;  /* 0x0000000e0d0d7223 */ /* 0x000fe2000000000c */
[----:B01----:R-:W-:Y:S06]  /*0be0*/  @!P0 BRA `(.L_x_15) ;  /* 0x00000000000c8947 */ /* 0x003fec0003800000 */
[----:B------:R-:W-:-:S07]  /*0bf0*/  MOV R4, 0xc10 ;  /* 0x00000c1000047802 */ /* 0x000fce0000000f00 */
[----:B------:R-:W-:Y:S05]  /*0c00*/  CALL.REL.NOINC `($__internal_1_$__cuda_sm3x_div_rn_noftz_f32_slowpath) ;  /* 0x0000000000847944 */ /* 0x000fea0003c00000 */
[----:B------:R-:W-:-:S07]  /*0c10*/  MOV R13, R0 ;  /* 0x00000000000d7202 */ /* 0x000fce0000000f00 */
.L_x_15:
[----:B------:R-:W-:Y:S05]  /*0c20*/  BSYNC.RECONVERGENT B0 ;  /* 0x0000000000007941 */ /* 0x000fea0003800200 */
.L_x_14:
[----:B------:R-:W0:Y:S01]  /*0c30*/  LDC.64 R6, c[0x4][0x58] ;  /* 0x01001600ff067b82 */ /* 0x000e220000000a00 */
[----:B------:R-:W-:-:S07]  /*0c40*/  IADD3 R3, PT, PT, R2, R5, RZ ;  /* 0x0000000502037210 */ /* 0x000fce0007ffe0ff */
[----:B------:R-:W1:Y:S01]  /*0c50*/  LDC.64 R8, c[0x0][0x390] ;  /* 0x0000e400ff087b82 */ /* 0x000e620000000a00 */
[----:B0-----:R-:W-:-:S04]  /*0c60*/  IMAD.WIDE.U32 R6, R2, 0x4, R6 ;  /* 0x0000000402067825 */ /* 0x001fc800078e0006 */
[----:B------:R-:W-:-:S04]  /*0c70*/  IMAD.WIDE R6, R5, 0x4, R6 ;  /* 0x0000000405067825 */ /* 0x000fc800078e0206 */
[----:B-1----:R-:W-:Y:S01]  /*0c80*/  IMAD.WIDE R2, R3, 0x4, R8 ;  /* 0x0000000403027825 */ /* 0x002fe200078e0208 */
[----:B------:R-:W-:Y:S04]  /*0c90*/  STG.E desc[UR4][R6.64], R13 ;  /* 0x0000000d06007986 */ /* 0x000fe8000c101904 */
[----:B------:R-:W-:Y:S01]  /*0ca0*/  STG.E desc[UR4][R2.64], R13 ;  /* 0x0000000d02007986 */ /* 0x000fe2000c101904 */
[----:B------:R-:W-:Y:S05]  /*0cb0*/  EXIT ;  /* 0x000000000000794d */ /* 0x000fea0003800000 */
        .weak           $__internal_0_$__cuda_sm20_sqrt_rn_f32_slowpath
        .type           $__internal_0_$__cuda_sm20_sqrt_rn_f32_slowpath,@function
        .size           $__internal_0_$__cuda_sm20_sqrt_rn_f32_slowpath,($__internal_1_$__cuda_sm3x_div_rn_noftz_f32_slowpath - $__internal_0_$__cuda_sm20_sqrt_rn_f32_slowpath)
$__internal_0_$__cuda_sm20_sqrt_rn_f32_slowpath:
[----:B------:R-:W-:-:S13]  /*0cc0*/  LOP3.LUT P0, RZ, R0, 0x7fffffff, RZ, 0xc0, !PT ;  /* 0x7fffffff00ff7812 */ /* 0x000fda000780c0ff */
[----:B------:R-:W-:Y:S01]  /*0cd0*/  @!P0 MOV R4, R0 ;  /* 0x0000000000048202 */ /* 0x000fe20000000f00 */
[----:B------:R-:W-:Y:S06]  /*0ce0*/  @!P0 BRA `(.L_x_16) ;  /* 0x0000000000408947 */ /* 0x000fec0003800000 */
[----:B------:R-:W-:-:S13]  /*0cf0*/  FSETP.GEU.FTZ.AND P0, PT, R0, RZ, PT ;  /* 0x000000ff0000720b */ /* 0x000fda0003f1e000 */
[----:B------:R-:W-:Y:S01]  /*0d00*/  @!P0 MOV R4, 0x7fffffff ;  /* 0x7fffffff00048802 */ /* 0x000fe20000000f00 */
[----:B------:R-:W-:Y:S06]  /*0d10*/  @!P0 BRA `(.L_x_16) ;  /* 0x0000000000348947 */ /* 0x000fec0003800000 */
[----:B------:R-:W-:-:S13]  /*0d20*/  FSETP.GTU.FTZ.AND P0, PT, |R0|, +INF , PT ;  /* 0x7f8000000000780b */ /* 0x000fda0003f1c200 */
[----:B------:R-:W-:Y:S01]  /*0d30*/  @P0 FADD.FTZ R4, R0, 1 ;  /* 0x3f80000000040421 */ /* 0x000fe20000010000 */
[----:B------:R-:W-:Y:S06]  /*0d40*/  @P0 BRA `(.L_x_16) ;  /* 0x0000000000280947 */ /* 0x000fec0003800000 */
[----:B------:R-:W-:-:S13]  /*0d50*/  FSETP.NEU.FTZ.AND P0, PT, |R0|, +INF , PT ;  /* 0x7f8000000000780b */ /* 0x000fda0003f1d200 */
[----:B------:R-:W-:-:S04]  /*0d60*/  @P0 FFMA R6, R0, 1.84467440737095516160e+19, RZ ;  /* 0x5f80000000060823 */ /* 0x000fc800000000ff */
[----:B------:R-:W0:Y:S02]  /*0d70*/  @P0 MUFU.RSQ R7, R6 ;  /* 0x0000000600070308 */ /* 0x000e240000001400 */
[----:B0-----:R-:W-:Y:S01]  /*0d80*/  @P0 FMUL.FTZ R9, R6, R7 ;  /* 0x0000000706090220 */ /* 0x001fe20000410000 */
[----:B------:R-:W-:-:S03]  /*0d90*/  @P0 FMUL.FTZ R7, R7, 0.5 ;  /* 0x3f00000007070820 */ /* 0x000fc60000410000 */
[----:B------:R-:W-:-:S04]  /*0da0*/  @P0 FADD.FTZ R4, -R9, -RZ ;  /* 0x800000ff09040221 */ /* 0x000fc80000010100 */
[----:B------:R-:W-:Y:S01]  /*0db0*/  @P0 FFMA R8, R9, R4, R6 ;  /* 0x0000000409080223 */ /* 0x000fe20000000006 */
[----:B------:R-:W-:-:S03]  /*0dc0*/  @!P0 MOV R4, R0 ;  /* 0x0000000000048202 */ /* 0x000fc60000000f00 */
[----:B------:R-:W-:-:S04]  /*0dd0*/  @P0 FFMA R7, R8, R7, R9 ;  /* 0x0000000708070223 */ /* 0x000fc80000000009 */
[----:B------:R-:W-:-:S07]  /*0de0*/  @P0 FMUL.FTZ R4, R7, 2.3283064365386962891e-10 ;  /* 0x2f80000007040820 */ /* 0x000fce0000410000 */
.L_x_16:
[----:B------:R-:W-:Y:S01]  /*0df0*/  HFMA2 R7, -RZ, RZ, 0, 0 ;  /* 0x00000000ff077431 */ /* 0x000fe200000001ff */
[----:B------:R-:W-:-:S04]  /*0e00*/  MOV R6, R10 ;  /* 0x0000000a00067202 */ /* 0x000fc80000000f00 */
[----:B------:R-:W-:Y:S05]  /*0e10*/  RET.REL.NODEC R6 `(_Z26F_cosine_similarity_kernelPfS_S_) ;  /* 0xfffffff006787950 */ /* 0x000fea0003c3ffff */
        .weak           $__internal_1_$__cuda_sm3x_div_rn_noftz_f32_slowpath
        .type           $__internal_1_$__cuda_sm3x_div_rn_noftz_f32_slowpath,@function
        .size           $__internal_1_$__cuda_sm3x_div_rn_noftz_f32_slowpath,(.L_x_30 - $__internal_1_$__cuda_sm3x_div_rn_noftz_f32_slowpath)
$__internal_1_$__cuda_sm3x_div_rn_noftz_f32_slowpath:
[----:B------:R-:W-:Y:S01]  /*0e20*/  SHF.R.U32.HI R7, RZ, 0x17, R3 ;  /* 0x00000017ff077819 */ /* 0x000fe20000011603 */
[----:B------:R-:W-:Y:S01]  /*0e30*/  BSSY.RECONVERGENT B1, `(.L_x_17) ;  /* 0x0000064000017945 */ /* 0x000fe20003800200 */
[----:B------:R-:W-:Y:S02]  /*0e40*/  SHF.R.U32.HI R6, RZ, 0x17, R0 ;  /* 0x00000017ff067819 */ /* 0x000fe40000011600 */
[----:B------:R-:W-:Y:S02]  /*0e50*/  LOP3.LUT R15, R7, 0xff, RZ, 0xc0, !PT ;  /* 0x000000ff070f7812 */ /* 0x000fe400078ec0ff */
[----:B------:R-:W-:Y:S02]  /*0e60*/  LOP3.LUT R6, R6, 0xff, RZ, 0xc0, !PT ;  /* 0x000000ff06067812 */ /* 0x000fe400078ec0ff */
[----:B------:R-:W-:Y:S02]  /*0e70*/  IADD3 R11, PT, PT, R15, -0x1, RZ ;  /* 0xffffffff0f0b7810 */ /* 0x000fe40007ffe0ff */
[----:B------:R-:W-:-:S02]  /*0e80*/  IADD3 R10, PT, PT, R6, -0x1, RZ ;  /* 0xffffffff060a7810 */ /* 0x000fc40007ffe0ff */
[----:B------:R-:W-:Y:S02]  /*0e90*/  ISETP.GT.U32.AND P0, PT, R11, 0xfd, PT ;  /* 0x000000fd0b00780c */ /* 0x000fe40003f04070 */
[----:B------:R-:W-:Y:S02]  /*0ea0*/  MOV R7, R0 ;  /* 0x0000000000077202 */ /* 0x000fe40000000f00 */
[----:B------:R-:W-:Y:S02]  /*0eb0*/  ISETP.GT.U32.OR P0, PT, R10, 0xfd, P0 ;  /* 0x000000fd0a00780c */ /* 0x000fe40000704470 */
[----:B------:R-:W-:-:S11]  /*0ec0*/  MOV R8, R3 ;  /* 0x0000000300087202 */ /* 0x000fd60000000f00 */
[----:B------:R-:W-:Y:S01]  /*0ed0*/  @!P0 MOV R9, RZ ;  /* 0x000000ff00098202 */ /* 0x000fe20000000f00 */
[----:B------:R-:W-:Y:S06]  /*0ee0*/  @!P0 BRA `(.L_x_18) ;  /* 0x00000000005c8947 */ /* 0x000fec0003800000 */
[----:B------:R-:W-:Y:S02]  /*0ef0*/  FSETP.GTU.FTZ.AND P0, PT, |R0|, +INF , PT ;  /* 0x7f8000000000780b */ /* 0x000fe40003f1c200 */
[----:B------:R-:W-:-:S04]  /*0f00*/  FSETP.GTU.FTZ.AND P1, PT, |R3|, +INF , PT ;  /* 0x7f8000000300780b */ /* 0x000fc80003f3c200 */
[----:B------:R-:W-:-:S13]  /*0f10*/  PLOP3.LUT P0, PT, P0, P1, PT, 0xf8, 0x8f ;  /* 0x00000000008f781c */ /* 0x000fda0000703f70 */
[----:B------:R-:W-:Y:S05]  /*0f20*/  @P0 BRA `(.L_x_19) ;  /* 0x00000004004c0947 */ /* 0x000fea0003800000 */
[----:B------:R-:W-:-:S13]  /*0f30*/  LOP3.LUT P0, RZ, R8, 0x7fffffff, R7, 0xc8, !PT ;  /* 0x7fffffff08ff7812 */ /* 0x000fda000780c807 */
[----:B------:R-:W-:Y:S05]  /*0f40*/  @!P0 BRA `(.L_x_20) ;  /* 0x00000004003c8947 */ /* 0x000fea0003800000 */
[C---:B------:R-:W-:Y:S02]  /*0f50*/  FSETP.NEU.FTZ.AND P2, PT, |R0|.reuse, +INF , PT ;  /* 0x7f8000000000780b */ /* 0x040fe40003f5d200 */
[----:B------:R-:W-:Y:S02]  /*0f60*/  FSETP.NEU.FTZ.AND P1, PT, |R3|, +INF , PT ;  /* 0x7f8000000300780b */ /* 0x000fe40003f3d200 */
[----:B------:R-:W-:-:S11]  /*0f70*/  FSETP.NEU.FTZ.AND P0, PT, |R0|, +INF , PT ;  /* 0x7f8000000000780b */ /* 0x000fd60003f1d200 */
[----:B------:R-:W-:Y:S05]  /*0f80*/  @!P1 BRA !P2, `(.L_x_20) ;  /* 0x00000004002c9947 */ /* 0x000fea0005000000 */
[----:B------:R-:W-:-:S04]  /*0f90*/  LOP3.LUT P2, RZ, R7, 0x7fffffff, RZ, 0xc0, !PT ;  /* 0x7fffffff07ff7812 */ /* 0x000fc8000784c0ff */
[----:B------:R-:W-:-:S13]  /*0fa0*/  PLOP3.LUT P1, PT, P1, P2, PT, 0x2f, 0xf2 ;  /* 0x0000000000f2781c */ /* 0x000fda0000f24577 */
[----:B------:R-:W-:Y:S05]  /*0fb0*/  @P1 BRA `(.L_x_21) ;  /* 0x0000000400181947 */ /* 0x000fea0003800000 */
[----:B------:R-:W-:-:S04]  /*0fc0*/  LOP3.LUT P1, RZ, R8, 0x7fffffff, RZ, 0xc0, !PT ;  /* 0x7fffffff08ff7812 */ /* 0x000fc8000782c0ff */
[----:B------:R-:W-:-:S13]  /*0fd0*/  PLOP3.LUT P0, PT, P0, P1, PT, 0x2f, 0xf2 ;  /* 0x0000000000f2781c */ /* 0x000fda0000702577 */
[----:B------:R-:W-:Y:S05]  /*0fe0*/  @P0 BRA `(.L_x_22) ;  /* 0x0000000400000947 */ /* 0x000fea0003800000 */
[----:B------:R-:W-:Y:S02]  /*0ff0*/  ISETP.GE.AND P0, PT, R10, RZ, PT ;  /* 0x000000ff0a00720c */ /* 0x000fe40003f06270 */
[----:B------:R-:W-:-:S11]  /*1000*/  ISETP.GE.AND P1, PT, R11, RZ, PT ;  /* 0x000000ff0b00720c */ /* 0x000fd60003f26270 */
[----:B------:R-:W-:Y:S01]  /*1010*/  @P0 MOV R9, RZ ;  /* 0x000000ff00090202 */ /* 0x000fe20000000f00 */
[----:B------:R-:W-:Y:S01]  /*1020*/  @!P0 FFMA R7, R0, 1.84467440737095516160e+19, RZ ;  /* 0x5f80000000078823 */ /* 0x000fe200000000ff */
[----:B------:R-:W-:Y:S01]  /*1030*/  @!P0 MOV R9, 0xffffffc0 ;  /* 0xffffffc000098802 */ /* 0x000fe20000000f00 */
[----:B------:R-:W-:-:S03]  /*1040*/  @!P1 FFMA R8, R3, 1.84467440737095516160e+19, RZ ;  /* 0x5f80000003089823 */ /* 0x000fc600000000ff */
[----:B------:R-:W-:-:S07]  /*1050*/  @!P1 IADD3 R9, PT, PT, R9, 0x40, RZ ;  /* 0x0000004009099810 */ /* 0x000fce0007ffe0ff */
.L_x_18:
[----:B------:R-:W-:Y:S01]  /*1060*/  LEA R3, R15, 0xc0800000, 0x17 ;  /* 0xc08000000f037811 */ /* 0x000fe200078eb8ff */
[----:B------:R-:W-:Y:S01]  /*1070*/  BSSY.RECONVERGENT B2, `(.L_x_23) ;  /* 0x0000036000027945 */ /* 0x000fe20003800200 */
[----:B------:R-:W-:Y:S02]  /*1080*/  IADD3 R6, PT, PT, R6, -0x7f, RZ ;  /* 0xffffff8106067810 */ /* 0x000fe40007ffe0ff */
[----:B------:R-:W-:-:S03]  /*1090*/  IADD3 R3, PT, PT, -R3, R8, RZ ;  /* 0x0000000803037210 */ /* 0x000fc60007ffe1ff */
[C---:B------:R-:W-:Y:S01]  /*10a0*/  IMAD R0, R6.reuse, -0x800000, R7 ;  /* 0xff80000006007824 */ /* 0x040fe200078e0207 */
[----:B------:R-:W0:Y:S01]  /*10b0*/  MUFU.RCP R8, R3 ;  /* 0x0000000300087308 */ /* 0x000e220000001000 */
[----:B------:R-:W-:Y:S01]  /*10c0*/  FADD.FTZ R11, -R3, -RZ ;  /* 0x800000ff030b7221 */ /* 0x000fe20000010100 */
[----:B------:R-:W-:-:S04]  /*10d0*/  IADD3 R6, PT, PT, R6, 0x7f, -R15 ;  /* 0x0000007f06067810 */ /* 0x000fc80007ffe80f */
[----:B------:R-:W-:Y:S01]  /*10e0*/  IADD3 R6, PT, PT, R6, R9, RZ ;  /* 0x0000000906067210 */ /* 0x000fe20007ffe0ff */
[----:B0-----:R-:W-:-:S04]  /*10f0*/  FFMA R13, R8, R11, 1 ;  /* 0x3f800000080d7423 */ /* 0x001fc8000000000b */
[----:B------:R-:W-:-:S04]  /*1100*/  FFMA R10, R8, R13, R8 ;  /* 0x0000000d080a7223 */ /* 0x000fc80000000008 */
[----:B------:R-:W-:-:S04]  /*1110*/  FFMA R7, R0, R10, RZ ;  /* 0x0000000a00077223 */ /* 0x000fc800000000ff */
[----:B------:R-:W-:-:S04]  /*1120*/  FFMA R8, R11, R7, R0 ;  /* 0x000000070b087223 */ /* 0x000fc80000000000 */
[----:B------:R-:W-:-:S04]  /*1130*/  FFMA R13, R10, R8, R7 ;  /* 0x000000080a0d7223 */ /* 0x000fc80000000007 */
[----:B------:R-:W-:-:S04]  /*1140*/  FFMA R8, R11, R13, R0 ;  /* 0x0000000d0b087223 */ /* 0x000fc80000000000 */
[----:B------:R-:W-:-:S05]  /*1150*/  FFMA R0, R10, R8, R13 ;  /* 0x000000080a007223 */ /* 0x000fca000000000d */
[----:B------:R-:W-:-:S04]  /*1160*/  SHF.R.U32.HI R3, RZ, 0x17, R0 ;  /* 0x00000017ff037819 */ /* 0x000fc80000011600 */
[----:B------:R-:W-:-:S04]  /*1170*/  LOP3.LUT R3, R3, 0xff, RZ, 0xc0, !PT ;  /* 0x000000ff03037812 */ /* 0x000fc800078ec0ff */
[----:B------:R-:W-:-:S04]  /*1180*/  IADD3 R9, PT, PT, R3, R6, RZ ;  /* 0x0000000603097210 */ /* 0x000fc80007ffe0ff */
[----:B------:R-:W-:-:S04]  /*1190*/  IADD3 R3, PT, PT, R9, -0x1, RZ ;  /* 0xffffffff09037810 */ /* 0x000fc80007ffe0ff */
[----:B------:R-:W-:-:S13]  /*11a0*/  ISETP.GE.U32.AND P0, PT, R3, 0xfe, PT ;  /* 0x000000fe0300780c */ /* 0x000fda0003f06070 */
[----:B------:R-:W-:Y:S05]  /*11b0*/  @!P0 BRA `(.L_x_24) ;  /* 0x0000000000808947 */ /* 0x000fea0003800000 */
[----:B------:R-:W-:-:S13]  /*11c0*/  ISETP.GT.AND P0, PT, R9, 0xfe, PT ;  /* 0x000000fe0900780c */ /* 0x000fda0003f04270 */
[----:B------:R-:W-:Y:S05]  /*11d0*/  @P0 BRA `(.L_x_25) ;  /* 0x00000000006c0947 */ /* 0x000fea0003800000 */
[----:B------:R-:W-:-:S13]  /*11e0*/  ISETP.GE.AND P0, PT, R9, 0x1, PT ;  /* 0x000000010900780c */ /* 0x000fda0003f06270 */
[----:B------:R-:W-:Y:S05]  /*11f0*/  @P0 BRA `(.L_x_26) ;  /* 0x0000000000740947 */ /* 0x000fea0003800000 */
[----:B------:R-:W-:Y:S02]  /*1200*/  ISETP.GE.AND P0, PT, R9, -0x18, PT ;  /* 0xffffffe80900780c */ /* 0x000fe40003f06270 */
[----:B------:R-:W-:-:S11]  /*1210*/  LOP3.LUT R0, R0, 0x80000000, RZ, 0xc0, !PT ;  /* 0x8000000000007812 */ /* 0x000fd600078ec0ff */
[----:B------:R-:W-:Y:S05]  /*1220*/  @!P0 BRA `(.L_x_26) ;  /* 0x0000000000688947 */ /* 0x000fea0003800000 */
[CCC-:B------:R-:W-:Y:S01]  /*1230*/  FFMA.RZ R3, R10.reuse, R8.reuse, R13.reuse ;  /* 0x000000080a037223 */ /* 0x1c0fe2000000c00d */
[CCC-:B------:R-:W-:Y:S01]  /*1240*/  FFMA.RM R6, R10.reuse, R8.reuse, R13.reuse ;  /* 0x000000080a067223 */ /* 0x1c0fe2000000400d */
[C---:B------:R-:W-:Y:S02]  /*1250*/  ISETP.NE.AND P2, PT, R9.reuse, RZ, PT ;  /* 0x000000ff0900720c */ /* 0x040fe40003f45270 */
[----:B------:R-:W-:Y:S02]  /*1260*/  ISETP.NE.AND P1, PT, R9, RZ, PT ;  /* 0x000000ff0900720c */ /* 0x000fe40003f25270 */
[----:B------:R-:W-:Y:S01]  /*1270*/  LOP3.LUT R7, R3, 0x7fffff, RZ, 0xc0, !PT ;  /* 0x007fffff03077812 */ /* 0x000fe200078ec0ff */
[----:B------:R-:W-:Y:S01]  /*1280*/  FFMA.RP R3, R10, R8, R13 ;  /* 0x000000080a037223 */ /* 0x000fe2000000800d */
[----:B------:R-:W-:Y:S02]  /*1290*/  IADD3 R8, PT, PT, R9, 0x20, RZ ;  /* 0x0000002009087810 */ /* 0x000fe40007ffe0ff */
[----:B------:R-:W-:-:S02]  /*12a0*/  LOP3.LUT R7, R7, 0x800000, RZ, 0xfc, !PT ;  /* 0x0080000007077812 */ /* 0x000fc400078efcff */
[----:B------:R-:W-:Y:S02]  /*12b0*/  IADD3 R9, PT, PT, -R9, RZ, RZ ;  /* 0x000000ff09097210 */ /* 0x000fe40007ffe1ff */
[----:B------:R-:W-:Y:S02]  /*12c0*/  SHF.L.U32 R8, R7, R8, RZ ;  /* 0x0000000807087219 */ /* 0x000fe400000006ff */
[----:B------:R-:W-:Y:S02]  /*12d0*/  FSETP.NEU.FTZ.AND P0, PT, R3, R6, PT ;  /* 0x000000060300720b */ /* 0x000fe40003f1d000 */
[----:B------:R-:W-:Y:S02]  /*12e0*/  SEL R6, R9, RZ, P2 ;  /* 0x000000ff09067207 */ /* 0x000fe40001000000 */
[----:B------:R-:W-:Y:S02]  /*12f0*/  ISETP.NE.AND P1, PT, R8, RZ, P1 ;  /* 0x000000ff0800720c */ /* 0x000fe40000f25270 */
[----:B------:R-:W-:-:S02]  /*1300*/  SHF.R.U32.HI R6, RZ, R6, R7 ;  /* 0x00000006ff067219 */ /* 0x000fc40000011607 */
[----:B------:R-:W-:Y:S02]  /*1310*/  PLOP3.LUT P0, PT, P0, P1, PT, 0xf8, 0x8f ;  /* 0x00000000008f781c */ /* 0x000fe40000703f70 */
[----:B------:R-:W-:Y:S02]  /*1320*/  SHF.R.U32.HI R8, RZ, 0x1, R6 ;  /* 0x00000001ff087819 */ /* 0x000fe40000011606 */
[----:B------:R-:W-:-:S04]  /*1330*/  SEL R3, RZ, 0x1, !P0 ;  /* 0x00000001ff037807 */ /* 0x000fc80004000000 */
[----:B------:R-:W-:-:S04]  /*1340*/  LOP3.LUT R3, R3, 0x1, R8, 0xf8, !PT ;  /* 0x0000000103037812 */ /* 0x000fc800078ef808 */
[----:B------:R-:W-:-:S04]  /*1350*/  LOP3.LUT R3, R3, R6, RZ, 0xc0, !PT ;  /* 0x0000000603037212 */ /* 0x000fc800078ec0ff */
[----:B------:R-:W-:-:S04]  /*1360*/  IADD3 R3, PT, PT, R8, R3, RZ ;  /* 0x0000000308037210 */ /* 0x000fc80007ffe0ff */
[----:B------:R-:W-:Y:S01]  /*1370*/  LOP3.LUT R0, R3, R0, RZ, 0xfc, !PT ;  /* 0x0000000003007212 */ /* 0x000fe200078efcff */
[----:B------:R-:W-:Y:S06]  /*1380*/  BRA `(.L_x_26) ;  /* 0x0000000000107947 */ /* 0x000fec0003800000 */
.L_x_25:
[----:B------:R-:W-:-:S04]  /*1390*/  LOP3.LUT R0, R0, 0x80000000, RZ, 0xc0, !PT ;  /* 0x8000000000007812 */ /* 0x000fc800078ec0ff */
[----:B------:R-:W-:Y:S01]  /*13a0*/  LOP3.LUT R0, R0, 0x7f800000, RZ, 0xfc, !PT ;  /* 0x7f80000000007812 */ /* 0x000fe200078efcff */
[----:B------:R-:W-:Y:S06]  /*13b0*/  BRA `(.L_x_26) ;  /* 0x0000000000047947 */ /* 0x000fec0003800000 */
.L_x_24:
[----:B------:R-:W-:-:S07]  /*13c0*/  LEA R0, R6, R0, 0x17 ;  /* 0x0000000006007211 */ /* 0x000fce00078eb8ff */
.L_x_26:
[----:B------:R-:W-:Y:S05]  /*13d0*/  BSYNC.RECONVERGENT B2 ;  /* 0x0000000000027941 */ /* 0x000fea0003800200 */
.L_x_23:
[----:B------:R-:W-:Y:S05]  /*13e0*/  BRA `(.L_x_27) ;  /* 0x0000000000207947 */ /* 0x000fea0003800000 */
.L_x_22:
[----:B------:R-:W-:-:S04]  /*13f0*/  LOP3.LUT R0, R8, 0x80000000, R7, 0x48, !PT ;  /* 0x8000000008007812 */ /* 0x000fc800078e4807 */
[----:B------:R-:W-:Y:S01]  /*1400*/  LOP3.LUT R0, R0, 0x7f800000, RZ, 0xfc, !PT ;  /* 0x7f80000000007812 */ /* 0x000fe200078efcff */
[----:B------:R-:W-:Y:S06]  /*1410*/  BRA `(.L_x_27) ;  /* 0x0000000000147947 */ /* 0x000fec0003800000 */
.L_x_21:
[----:B------:R-:W-:Y:S01]  /*1420*/  LOP3.LUT R0, R8, 0x80000000, R7, 0x48, !PT ;  /* 0x8000000008007812 */ /* 0x000fe200078e4807 */
[----:B------:R-:W-:Y:S06]  /*1430*/  BRA `(.L_x_27) ;  /* 0x00000000000c7947 */ /* 0x000fec0003800000 */
.L_x_20:
[----:B------:R-:W0:Y:S01]  /*1440*/  MUFU.RSQ R0, -QNAN ;  /* 0xffc0000000007908 */ /* 0x000e220000001400 */
[----:B------:R-:W-:Y:S05]  /*1450*/  BRA `(.L_x_27) ;  /* 0x0000000000047947 */ /* 0x000fea0003800000 */
.L_x_19:
[----:B------:R-:W-:-:S07]  /*1460*/  FADD.FTZ R0, R0, R3 ;  /* 0x0000000300007221 */ /* 0x000fce0000010000 */
.L_x_27:
[----:B------:R-:W-:Y:S05]  /*1470*/  BSYNC.RECONVERGENT B1 ;  /* 0x0000000000017941 */ /* 0x000fea0003800200 */
.L_x_17:
[----:B------:R-:W-:Y:S01]  /*1480*/  HFMA2 R7, -RZ, RZ, 0, 0 ;  /* 0x00000000ff077431 */ /* 0x000fe200000001ff */
[----:B------:R-:W-:-:S04]  /*1490*/  MOV R6, R4 ;  /* 0x0000000400067202 */ /* 0x000fc80000000f00 */
[----:B0-----:R-:W-:Y:S05]  /*14a0*/  RET.REL.NODEC R6 `(_Z26F_cosine_similarity_kernelPfS_S_) ;  /* 0xffffffe806d47950 */ /* 0x001fea0003c3ffff */
.L_x_28:
[----:B------:R-:W-:-:S00]  /*14b0*/  BRA `(.L_x_28) ;  /* 0xfffffffc00fc7947 */ /* 0x000fc0000383ffff */
[----:B------:R-:W-:-:S00]  /*14c0*/  NOP ;  /* 0x0000000000007918 */ /* 0x000fc00000000000 */
        /* <DEDUP_REMOVED lines=11> */
.L_x_30:


//--------------------- .nv.shared.reserved.0     --------------------------
	.section	.nv.shared.reserved.0,"aw",@nobits
	.weak		__nv_reservedSMEM_offset_0_alias
	.size		__nv_reservedSMEM_offset_0_alias, 0, 64
	.other		__nv_reservedSMEM_offset_0_alias,@"STO_CUDA_RESERVED_SHARED STV_DEFAULT"
__nv_reservedSMEM_offset_0_alias:
	.zero		0
	.zero		64


//--------------------- .nv.global                --------------------------
	.section	.nv.global,"aw",@nobits
	.align	4
.nv.global:
	.type		norm_prod,@object
	.size		norm_prod,(x1_norm_sq - norm_prod)
norm_prod:
	.zero		32
	.type		x1_norm_sq,@object
	.size		x1_norm_sq,(x1_norm - x1_norm_sq)
x1_norm_sq:
	.zero		32
	.type		x1_norm,@object
	.size		x1_norm,(result - x1_norm)
x1_norm:
	.zero		32
	.type		result,@object
	.size		result,(x2_norm_sq - result)
result:
	.zero		32
	.type		x2_norm_sq,@object
	.size		x2_norm_sq,(x2_norm - x2_norm_sq)
x2_norm_sq:
	.zero		32
	.type		x2_norm,@object
	.size		x2_norm,(dot_sum - x2_norm)
x2_norm:
	.zero		32
	.type		dot_sum,@object
	.size		dot_sum,(dot_prod - dot_sum)
dot_sum:
	.zero		32
	.type		dot_prod,@object
	.size		dot_prod,(x1 - dot_prod)
dot_prod:
	.zero		256
	.type		x1,@object
	.size		x1,(x2_sq - x1)
x1:
	.zero		256
	.type		x2_sq,@object
	.size		x2_sq,(x1_sq - x2_sq)
x2_sq:
	.zero		256
	.type		x1_sq,@object
	.size		x1_sq,(x2 - x1_sq)
x1_sq:
	.zero		256
	.type		x2,@object
	.size		x2,(.L_1 - x2)
x2:
	.zero		256
.L_1:


//--------------------- .nv.constant0._Z26F_cosine_similarity_kernelPfS_S_ --------------------------
	.section	.nv.constant0._Z26F_cosine_similarity_kernelPfS_S_,"a",@progbits
	.sectionflags	@""
	.align	4
.nv.constant0._Z26F_cosine_similarity_kernelPfS_S_:
	.zero		920


//--------------------- SYMBOLS --------------------------

	.type		.nv.reservedSmem.offset0,@object
	.size		.nv.reservedSmem.offset0,0x4
